//
// Generated by NVIDIA NVVM Compiler
//
// Compiler Build ID: CL-36424714
// Cuda compilation tools, release 13.0, V13.0.88
// Based on NVVM 20.0.0
//

.version 9.0
.target sm_100
.address_size 64

	// .globl	_Z12matmulKernelPfS_S_i
// _ZZ12matmulKernelPfS_S_iE3Mds has been demoted
// _ZZ12matmulKernelPfS_S_iE3Nds has been demoted

.visible .entry _Z12matmulKernelPfS_S_i(
	.param .u64 .ptr .align 1 _Z12matmulKernelPfS_S_i_param_0,
	.param .u64 .ptr .align 1 _Z12matmulKernelPfS_S_i_param_1,
	.param .u64 .ptr .align 1 _Z12matmulKernelPfS_S_i_param_2,
	.param .u32 _Z12matmulKernelPfS_S_i_param_3
)
{
	.reg .pred 	%p<8>;
	.reg .b32 	%r<104>;
	.reg .b32 	%f<368>;
	.reg .b64 	%rd<40>;
	// demoted variable
	.shared .align 4 .b8 _ZZ12matmulKernelPfS_S_iE3Mds[1024];
	// demoted variable
	.shared .align 4 .b8 _ZZ12matmulKernelPfS_S_iE3Nds[1024];
	ld.param.u32 	%r31, [_Z12matmulKernelPfS_S_i_param_3];
	mov.u32 	%r32, %ctaid.x;
	mov.u32 	%r1, %tid.x;
	mov.u32 	%r33, %ctaid.y;
	mov.u32 	%r2, %tid.y;
	shl.b32 	%r34, %r33, 4;
	add.s32 	%r3, %r34, %r2;
	shl.b32 	%r4, %r32, 4;
	add.s32 	%r5, %r4, %r1;
	shr.s32 	%r35, %r31, 31;
	shr.u32 	%r36, %r35, 28;
	add.s32 	%r37, %r31, %r36;
	shr.s32 	%r6, %r37, 4;
	setp.lt.s32 	%p1, %r31, 16;
	mov.f32 	%f367, 0f00000000;
	@%p1 bra 	$L__BB0_9;
	mad.lo.s32 	%r100, %r31, %r3, %r1;
	shl.b32 	%r39, %r2, 6;
	mov.u32 	%r40, _ZZ12matmulKernelPfS_S_iE3Mds;
	add.s32 	%r8, %r40, %r39;
	add.s32 	%r41, %r6, -1;
	setp.lt.u32 	%p2, %r41, 3;
	mov.f32 	%f367, 0f00000000;
	mov.b32 	%r103, 0;
	@%p2 bra 	$L__BB0_4;
	and.b32  	%r103, %r6, 134217724;
	neg.s32 	%r101, %r103;
	add.s32 	%r43, %r2, 48;
	mad.lo.s32 	%r44, %r31, %r43, %r1;
	add.s32 	%r99, %r44, %r4;
	add.s32 	%r45, %r2, 32;
	mad.lo.s32 	%r46, %r31, %r45, %r1;
	add.s32 	%r98, %r46, %r4;
	add.s32 	%r47, %r2, 16;
	mad.lo.s32 	%r48, %r31, %r47, %r1;
	add.s32 	%r97, %r48, %r4;
	mad.lo.s32 	%r49, %r2, %r31, %r1;
	add.s32 	%r96, %r49, %r4;
	mov.f32 	%f367, 0f00000000;
$L__BB0_3:
	.pragma "nounroll";
	ld.param.u64 	%rd36, [_Z12matmulKernelPfS_S_i_param_1];
	ld.param.u64 	%rd33, [_Z12matmulKernelPfS_S_i_param_0];
	cvta.to.global.u64 	%rd4, %rd33;
	mul.wide.s32 	%rd5, %r100, 4;
	add.s64 	%rd6, %rd4, %rd5;
	ld.global.f32 	%f14, [%rd6];
	shl.b32 	%r51, %r1, 2;
	add.s32 	%r52, %r8, %r51;
	st.shared.f32 	[%r52], %f14;
	cvta.to.global.u64 	%rd7, %rd36;
	mul.wide.u32 	%rd8, %r96, 4;
	add.s64 	%rd9, %rd7, %rd8;
	ld.global.f32 	%f15, [%rd9];
	mov.u32 	%r54, _ZZ12matmulKernelPfS_S_iE3Nds;
	add.s32 	%r55, %r54, %r51;
	add.s32 	%r56, %r55, %r39;
	st.shared.f32 	[%r56], %f15;
	bar.sync 	0;
	ld.shared.f32 	%f16, [%r8];
	ld.shared.f32 	%f17, [%r55];
	fma.rn.f32 	%f18, %f16, %f17, %f367;
	ld.shared.f32 	%f19, [%r8+4];
	ld.shared.f32 	%f20, [%r55+64];
	fma.rn.f32 	%f21, %f19, %f20, %f18;
	ld.shared.f32 	%f22, [%r8+8];
	ld.shared.f32 	%f23, [%r55+128];
	fma.rn.f32 	%f24, %f22, %f23, %f21;
	ld.shared.f32 	%f25, [%r8+12];
	ld.shared.f32 	%f26, [%r55+192];
	fma.rn.f32 	%f27, %f25, %f26, %f24;
	ld.shared.f32 	%f28, [%r8+16];
	ld.shared.f32 	%f29, [%r55+256];
	fma.rn.f32 	%f30, %f28, %f29, %f27;
	ld.shared.f32 	%f31, [%r8+20];
	ld.shared.f32 	%f32, [%r55+320];
	fma.rn.f32 	%f33, %f31, %f32, %f30;
	ld.shared.f32 	%f34, [%r8+24];
	ld.shared.f32 	%f35, [%r55+384];
	fma.rn.f32 	%f36, %f34, %f35, %f33;
	ld.shared.f32 	%f37, [%r8+28];
	ld.shared.f32 	%f38, [%r55+448];
	fma.rn.f32 	%f39, %f37, %f38, %f36;
	ld.shared.f32 	%f40, [%r8+32];
	ld.shared.f32 	%f41, [%r55+512];
	fma.rn.f32 	%f42, %f40, %f41, %f39;
	ld.shared.f32 	%f43, [%r8+36];
	ld.shared.f32 	%f44, [%r55+576];
	fma.rn.f32 	%f45, %f43, %f44, %f42;
	ld.shared.f32 	%f46, [%r8+40];
	ld.shared.f32 	%f47, [%r55+640];
	fma.rn.f32 	%f48, %f46, %f47, %f45;
	ld.shared.f32 	%f49, [%r8+44];
	ld.shared.f32 	%f50, [%r55+704];
	fma.rn.f32 	%f51, %f49, %f50, %f48;
	ld.shared.f32 	%f52, [%r8+48];
	ld.shared.f32 	%f53, [%r55+768];
	fma.rn.f32 	%f54, %f52, %f53, %f51;
	ld.shared.f32 	%f55, [%r8+52];
	ld.shared.f32 	%f56, [%r55+832];
	fma.rn.f32 	%f57, %f55, %f56, %f54;
	ld.shared.f32 	%f58, [%r8+56];
	ld.shared.f32 	%f59, [%r55+896];
	fma.rn.f32 	%f60, %f58, %f59, %f57;
	ld.shared.f32 	%f61, [%r8+60];
	ld.shared.f32 	%f62, [%r55+960];
	fma.rn.f32 	%f63, %f61, %f62, %f60;
	bar.sync 	0;
	ld.global.f32 	%f64, [%rd6+64];
	st.shared.f32 	[%r52], %f64;
	mul.wide.u32 	%rd10, %r97, 4;
	add.s64 	%rd11, %rd7, %rd10;
	ld.global.f32 	%f65, [%rd11];
	st.shared.f32 	[%r56], %f65;
	bar.sync 	0;
	ld.shared.f32 	%f66, [%r8];
	ld.shared.f32 	%f67, [%r55];
	fma.rn.f32 	%f68, %f66, %f67, %f63;
	ld.shared.f32 	%f69, [%r8+4];
	ld.shared.f32 	%f70, [%r55+64];
	fma.rn.f32 	%f71, %f69, %f70, %f68;
	ld.shared.f32 	%f72, [%r8+8];
	ld.shared.f32 	%f73, [%r55+128];
	fma.rn.f32 	%f74, %f72, %f73, %f71;
	ld.shared.f32 	%f75, [%r8+12];
	ld.shared.f32 	%f76, [%r55+192];
	fma.rn.f32 	%f77, %f75, %f76, %f74;
	ld.shared.f32 	%f78, [%r8+16];
	ld.shared.f32 	%f79, [%r55+256];
	fma.rn.f32 	%f80, %f78, %f79, %f77;
	ld.shared.f32 	%f81, [%r8+20];
	ld.shared.f32 	%f82, [%r55+320];
	fma.rn.f32 	%f83, %f81, %f82, %f80;
	ld.shared.f32 	%f84, [%r8+24];
	ld.shared.f32 	%f85, [%r55+384];
	fma.rn.f32 	%f86, %f84, %f85, %f83;
	ld.shared.f32 	%f87, [%r8+28];
	ld.shared.f32 	%f88, [%r55+448];
	fma.rn.f32 	%f89, %f87, %f88, %f86;
	ld.shared.f32 	%f90, [%r8+32];
	ld.shared.f32 	%f91, [%r55+512];
	fma.rn.f32 	%f92, %f90, %f91, %f89;
	ld.shared.f32 	%f93, [%r8+36];
	ld.shared.f32 	%f94, [%r55+576];
	fma.rn.f32 	%f95, %f93, %f94, %f92;
	ld.shared.f32 	%f96, [%r8+40];
	ld.shared.f32 	%f97, [%r55+640];
	fma.rn.f32 	%f98, %f96, %f97, %f95;
	ld.shared.f32 	%f99, [%r8+44];
	ld.shared.f32 	%f100, [%r55+704];
	fma.rn.f32 	%f101, %f99, %f100, %f98;
	ld.shared.f32 	%f102, [%r8+48];
	ld.shared.f32 	%f103, [%r55+768];
	fma.rn.f32 	%f104, %f102, %f103, %f101;
	ld.shared.f32 	%f105, [%r8+52];
	ld.shared.f32 	%f106, [%r55+832];
	fma.rn.f32 	%f107, %f105, %f106, %f104;
	ld.shared.f32 	%f108, [%r8+56];
	ld.shared.f32 	%f109, [%r55+896];
	fma.rn.f32 	%f110, %f108, %f109, %f107;
	ld.shared.f32 	%f111, [%r8+60];
	ld.shared.f32 	%f112, [%r55+960];
	fma.rn.f32 	%f113, %f111, %f112, %f110;
	bar.sync 	0;
	ld.global.f32 	%f114, [%rd6+128];
	st.shared.f32 	[%r52], %f114;
	mul.wide.u32 	%rd12, %r98, 4;
	add.s64 	%rd13, %rd7, %rd12;
	ld.global.f32 	%f115, [%rd13];
	st.shared.f32 	[%r56], %f115;
	bar.sync 	0;
	ld.shared.f32 	%f116, [%r8];
	ld.shared.f32 	%f117, [%r55];
	fma.rn.f32 	%f118, %f116, %f117, %f113;
	ld.shared.f32 	%f119, [%r8+4];
	ld.shared.f32 	%f120, [%r55+64];
	fma.rn.f32 	%f121, %f119, %f120, %f118;
	ld.shared.f32 	%f122, [%r8+8];
	ld.shared.f32 	%f123, [%r55+128];
	fma.rn.f32 	%f124, %f122, %f123, %f121;
	ld.shared.f32 	%f125, [%r8+12];
	ld.shared.f32 	%f126, [%r55+192];
	fma.rn.f32 	%f127, %f125, %f126, %f124;
	ld.shared.f32 	%f128, [%r8+16];
	ld.shared.f32 	%f129, [%r55+256];
	fma.rn.f32 	%f130, %f128, %f129, %f127;
	ld.shared.f32 	%f131, [%r8+20];
	ld.shared.f32 	%f132, [%r55+320];
	fma.rn.f32 	%f133, %f131, %f132, %f130;
	ld.shared.f32 	%f134, [%r8+24];
	ld.shared.f32 	%f135, [%r55+384];
	fma.rn.f32 	%f136, %f134, %f135, %f133;
	ld.shared.f32 	%f137, [%r8+28];
	ld.shared.f32 	%f138, [%r55+448];
	fma.rn.f32 	%f139, %f137, %f138, %f136;
	ld.shared.f32 	%f140, [%r8+32];
	ld.shared.f32 	%f141, [%r55+512];
	fma.rn.f32 	%f142, %f140, %f141, %f139;
	ld.shared.f32 	%f143, [%r8+36];
	ld.shared.f32 	%f144, [%r55+576];
	fma.rn.f32 	%f145, %f143, %f144, %f142;
	ld.shared.f32 	%f146, [%r8+40];
	ld.shared.f32 	%f147, [%r55+640];
	fma.rn.f32 	%f148, %f146, %f147, %f145;
	ld.shared.f32 	%f149, [%r8+44];
	ld.shared.f32 	%f150, [%r55+704];
	fma.rn.f32 	%f151, %f149, %f150, %f148;
	ld.shared.f32 	%f152, [%r8+48];
	ld.shared.f32 	%f153, [%r55+768];
	fma.rn.f32 	%f154, %f152, %f153, %f151;
	ld.shared.f32 	%f155, [%r8+52];
	ld.shared.f32 	%f156, [%r55+832];
	fma.rn.f32 	%f157, %f155, %f156, %f154;
	ld.shared.f32 	%f158, [%r8+56];
	ld.shared.f32 	%f159, [%r55+896];
	fma.rn.f32 	%f160, %f158, %f159, %f157;
	ld.shared.f32 	%f161, [%r8+60];
	ld.shared.f32 	%f162, [%r55+960];
	fma.rn.f32 	%f163, %f161, %f162, %f160;
	bar.sync 	0;
	ld.global.f32 	%f164, [%rd6+192];
	st.shared.f32 	[%r52], %f164;
	mul.wide.u32 	%rd14, %r99, 4;
	add.s64 	%rd15, %rd7, %rd14;
	ld.global.f32 	%f165, [%rd15];
	st.shared.f32 	[%r56], %f165;
	bar.sync 	0;
	ld.shared.f32 	%f166, [%r8];
	ld.shared.f32 	%f167, [%r55];
	fma.rn.f32 	%f168, %f166, %f167, %f163;
	ld.shared.f32 	%f169, [%r8+4];
	ld.shared.f32 	%f170, [%r55+64];
	fma.rn.f32 	%f171, %f169, %f170, %f168;
	ld.shared.f32 	%f172, [%r8+8];
	ld.shared.f32 	%f173, [%r55+128];
	fma.rn.f32 	%f174, %f172, %f173, %f171;
	ld.shared.f32 	%f175, [%r8+12];
	ld.shared.f32 	%f176, [%r55+192];
	fma.rn.f32 	%f177, %f175, %f176, %f174;
	ld.shared.f32 	%f178, [%r8+16];
	ld.shared.f32 	%f179, [%r55+256];
	fma.rn.f32 	%f180, %f178, %f179, %f177;
	ld.shared.f32 	%f181, [%r8+20];
	ld.shared.f32 	%f182, [%r55+320];
	fma.rn.f32 	%f183, %f181, %f182, %f180;
	ld.shared.f32 	%f184, [%r8+24];
	ld.shared.f32 	%f185, [%r55+384];
	fma.rn.f32 	%f186, %f184, %f185, %f183;
	ld.shared.f32 	%f187, [%r8+28];
	ld.shared.f32 	%f188, [%r55+448];
	fma.rn.f32 	%f189, %f187, %f188, %f186;
	ld.shared.f32 	%f190, [%r8+32];
	ld.shared.f32 	%f191, [%r55+512];
	fma.rn.f32 	%f192, %f190, %f191, %f189;
	ld.shared.f32 	%f193, [%r8+36];
	ld.shared.f32 	%f194, [%r55+576];
	fma.rn.f32 	%f195, %f193, %f194, %f192;
	ld.shared.f32 	%f196, [%r8+40];
	ld.shared.f32 	%f197, [%r55+640];
	fma.rn.f32 	%f198, %f196, %f197, %f195;
	ld.shared.f32 	%f199, [%r8+44];
	ld.shared.f32 	%f200, [%r55+704];
	fma.rn.f32 	%f201, %f199, %f200, %f198;
	ld.shared.f32 	%f202, [%r8+48];
	ld.shared.f32 	%f203, [%r55+768];
	fma.rn.f32 	%f204, %f202, %f203, %f201;
	ld.shared.f32 	%f205, [%r8+52];
	ld.shared.f32 	%f206, [%r55+832];
	fma.rn.f32 	%f207, %f205, %f206, %f204;
	ld.shared.f32 	%f208, [%r8+56];
	ld.shared.f32 	%f209, [%r55+896];
	fma.rn.f32 	%f210, %f208, %f209, %f207;
	ld.shared.f32 	%f211, [%r8+60];
	ld.shared.f32 	%f212, [%r55+960];
	fma.rn.f32 	%f367, %f211, %f212, %f210;
	bar.sync 	0;
	add.s32 	%r101, %r101, 4;
	add.s32 	%r100, %r100, 64;
	shl.b32 	%r57, %r31, 6;
	add.s32 	%r99, %r99, %r57;
	add.s32 	%r98, %r98, %r57;
	add.s32 	%r97, %r97, %r57;
	add.s32 	%r96, %r96, %r57;
	setp.ne.s32 	%p3, %r101, 0;
	@%p3 bra 	$L__BB0_3;
$L__BB0_4:
	and.b32  	%r28, %r6, 3;
	setp.eq.s32 	%p4, %r28, 0;
	@%p4 bra 	$L__BB0_9;
	setp.eq.s32 	%p5, %r28, 1;
	@%p5 bra 	$L__BB0_7;
	ld.param.u64 	%rd37, [_Z12matmulKernelPfS_S_i_param_1];
	ld.param.u64 	%rd34, [_Z12matmulKernelPfS_S_i_param_0];
	shl.b32 	%r58, %r103, 4;
	mad.lo.s32 	%r63, %r31, %r3, %r1;
	add.s32 	%r64, %r63, %r58;
	cvta.to.global.u64 	%rd16, %rd34;
	mul.wide.s32 	%rd17, %r64, 4;
	add.s64 	%rd18, %rd16, %rd17;
	ld.global.f32 	%f214, [%rd18];
	shl.b32 	%r65, %r1, 2;
	add.s32 	%r66, %r8, %r65;
	st.shared.f32 	[%r66], %f214;
	add.s32 	%r67, %r58, %r2;
	mad.lo.s32 	%r68, %r67, %r31, %r5;
	cvta.to.global.u64 	%rd19, %rd37;
	mul.wide.u32 	%rd20, %r68, 4;
	add.s64 	%rd21, %rd19, %rd20;
	ld.global.f32 	%f215, [%rd21];
	mov.u32 	%r70, _ZZ12matmulKernelPfS_S_iE3Nds;
	add.s32 	%r71, %r70, %r65;
	add.s32 	%r72, %r71, %r39;
	st.shared.f32 	[%r72], %f215;
	bar.sync 	0;
	ld.shared.f32 	%f216, [%r8];
	ld.shared.f32 	%f217, [%r71];
	fma.rn.f32 	%f218, %f216, %f217, %f367;
	ld.shared.f32 	%f219, [%r8+4];
	ld.shared.f32 	%f220, [%r71+64];
	fma.rn.f32 	%f221, %f219, %f220, %f218;
	ld.shared.f32 	%f222, [%r8+8];
	ld.shared.f32 	%f223, [%r71+128];
	fma.rn.f32 	%f224, %f222, %f223, %f221;
	ld.shared.f32 	%f225, [%r8+12];
	ld.shared.f32 	%f226, [%r71+192];
	fma.rn.f32 	%f227, %f225, %f226, %f224;
	ld.shared.f32 	%f228, [%r8+16];
	ld.shared.f32 	%f229, [%r71+256];
	fma.rn.f32 	%f230, %f228, %f229, %f227;
	ld.shared.f32 	%f231, [%r8+20];
	ld.shared.f32 	%f232, [%r71+320];
	fma.rn.f32 	%f233, %f231, %f232, %f230;
	ld.shared.f32 	%f234, [%r8+24];
	ld.shared.f32 	%f235, [%r71+384];
	fma.rn.f32 	%f236, %f234, %f235, %f233;
	ld.shared.f32 	%f237, [%r8+28];
	ld.shared.f32 	%f238, [%r71+448];
	fma.rn.f32 	%f239, %f237, %f238, %f236;
	ld.shared.f32 	%f240, [%r8+32];
	ld.shared.f32 	%f241, [%r71+512];
	fma.rn.f32 	%f242, %f240, %f241, %f239;
	ld.shared.f32 	%f243, [%r8+36];
	ld.shared.f32 	%f244, [%r71+576];
	fma.rn.f32 	%f245, %f243, %f244, %f242;
	ld.shared.f32 	%f246, [%r8+40];
	ld.shared.f32 	%f247, [%r71+640];
	fma.rn.f32 	%f248, %f246, %f247, %f245;
	ld.shared.f32 	%f249, [%r8+44];
	ld.shared.f32 	%f250, [%r71+704];
	fma.rn.f32 	%f251, %f249, %f250, %f248;
	ld.shared.f32 	%f252, [%r8+48];
	ld.shared.f32 	%f253, [%r71+768];
	fma.rn.f32 	%f254, %f252, %f253, %f251;
	ld.shared.f32 	%f255, [%r8+52];
	ld.shared.f32 	%f256, [%r71+832];
	fma.rn.f32 	%f257, %f255, %f256, %f254;
	ld.shared.f32 	%f258, [%r8+56];
	ld.shared.f32 	%f259, [%r71+896];
	fma.rn.f32 	%f260, %f258, %f259, %f257;
	ld.shared.f32 	%f261, [%r8+60];
	ld.shared.f32 	%f262, [%r71+960];
	fma.rn.f32 	%f263, %f261, %f262, %f260;
	bar.sync 	0;
	ld.global.f32 	%f264, [%rd18+64];
	st.shared.f32 	[%r66], %f264;
	add.s32 	%r73, %r67, 16;
	mad.lo.s32 	%r74, %r73, %r31, %r5;
	mul.wide.u32 	%rd22, %r74, 4;
	add.s64 	%rd23, %rd19, %rd22;
	ld.global.f32 	%f265, [%rd23];
	st.shared.f32 	[%r72], %f265;
	bar.sync 	0;
	ld.shared.f32 	%f266, [%r8];
	ld.shared.f32 	%f267, [%r71];
	fma.rn.f32 	%f268, %f266, %f267, %f263;
	ld.shared.f32 	%f269, [%r8+4];
	ld.shared.f32 	%f270, [%r71+64];
	fma.rn.f32 	%f271, %f269, %f270, %f268;
	ld.shared.f32 	%f272, [%r8+8];
	ld.shared.f32 	%f273, [%r71+128];
	fma.rn.f32 	%f274, %f272, %f273, %f271;
	ld.shared.f32 	%f275, [%r8+12];
	ld.shared.f32 	%f276, [%r71+192];
	fma.rn.f32 	%f277, %f275, %f276, %f274;
	ld.shared.f32 	%f278, [%r8+16];
	ld.shared.f32 	%f279, [%r71+256];
	fma.rn.f32 	%f280, %f278, %f279, %f277;
	ld.shared.f32 	%f281, [%r8+20];
	ld.shared.f32 	%f282, [%r71+320];
	fma.rn.f32 	%f283, %f281, %f282, %f280;
	ld.shared.f32 	%f284, [%r8+24];
	ld.shared.f32 	%f285, [%r71+384];
	fma.rn.f32 	%f286, %f284, %f285, %f283;
	ld.shared.f32 	%f287, [%r8+28];
	ld.shared.f32 	%f288, [%r71+448];
	fma.rn.f32 	%f289, %f287, %f288, %f286;
	ld.shared.f32 	%f290, [%r8+32];
	ld.shared.f32 	%f291, [%r71+512];
	fma.rn.f32 	%f292, %f290, %f291, %f289;
	ld.shared.f32 	%f293, [%r8+36];
	ld.shared.f32 	%f294, [%r71+576];
	fma.rn.f32 	%f295, %f293, %f294, %f292;
	ld.shared.f32 	%f296, [%r8+40];
	ld.shared.f32 	%f297, [%r71+640];
	fma.rn.f32 	%f298, %f296, %f297, %f295;
	ld.shared.f32 	%f299, [%r8+44];
	ld.shared.f32 	%f300, [%r71+704];
	fma.rn.f32 	%f301, %f299, %f300, %f298;
	ld.shared.f32 	%f302, [%r8+48];
	ld.shared.f32 	%f303, [%r71+768];
	fma.rn.f32 	%f304, %f302, %f303, %f301;
	ld.shared.f32 	%f305, [%r8+52];
	ld.shared.f32 	%f306, [%r71+832];
	fma.rn.f32 	%f307, %f305, %f306, %f304;
	ld.shared.f32 	%f308, [%r8+56];
	ld.shared.f32 	%f309, [%r71+896];
	fma.rn.f32 	%f310, %f308, %f309, %f307;
	ld.shared.f32 	%f311, [%r8+60];
	ld.shared.f32 	%f312, [%r71+960];
	fma.rn.f32 	%f367, %f311, %f312, %f310;
	bar.sync 	0;
	add.s32 	%r103, %r103, 2;
$L__BB0_7:
	and.b32  	%r75, %r6, 1;
	setp.eq.b32 	%p6, %r75, 1;
	not.pred 	%p7, %p6;
	@%p7 bra 	$L__BB0_9;
	ld.param.u64 	%rd38, [_Z12matmulKernelPfS_S_i_param_1];
	ld.param.u64 	%rd35, [_Z12matmulKernelPfS_S_i_param_0];
	shl.b32 	%r76, %r103, 4;
	mad.lo.s32 	%r81, %r31, %r3, %r1;
	add.s32 	%r82, %r81, %r76;
	cvta.to.global.u64 	%rd24, %rd35;
	mul.wide.s32 	%rd25, %r82, 4;
	add.s64 	%rd26, %rd24, %rd25;
	ld.global.f32 	%f313, [%rd26];
	shl.b32 	%r83, %r1, 2;
	add.s32 	%r84, %r8, %r83;
	st.shared.f32 	[%r84], %f313;
	add.s32 	%r85, %r76, %r2;
	mad.lo.s32 	%r86, %r85, %r31, %r5;
	cvta.to.global.u64 	%rd27, %rd38;
	mul.wide.u32 	%rd28, %r86, 4;
	add.s64 	%rd29, %rd27, %rd28;
	ld.global.f32 	%f314, [%rd29];
	mov.u32 	%r88, _ZZ12matmulKernelPfS_S_iE3Nds;
	add.s32 	%r89, %r88, %r83;
	add.s32 	%r90, %r89, %r39;
	st.shared.f32 	[%r90], %f314;
	bar.sync 	0;
	ld.shared.f32 	%f315, [%r8];
	ld.shared.f32 	%f316, [%r89];
	fma.rn.f32 	%f317, %f315, %f316, %f367;
	ld.shared.f32 	%f318, [%r8+4];
	ld.shared.f32 	%f319, [%r89+64];
	fma.rn.f32 	%f320, %f318, %f319, %f317;
	ld.shared.f32 	%f321, [%r8+8];
	ld.shared.f32 	%f322, [%r89+128];
	fma.rn.f32 	%f323, %f321, %f322, %f320;
	ld.shared.f32 	%f324, [%r8+12];
	ld.shared.f32 	%f325, [%r89+192];
	fma.rn.f32 	%f326, %f324, %f325, %f323;
	ld.shared.f32 	%f327, [%r8+16];
	ld.shared.f32 	%f328, [%r89+256];
	fma.rn.f32 	%f329, %f327, %f328, %f326;
	ld.shared.f32 	%f330, [%r8+20];
	ld.shared.f32 	%f331, [%r89+320];
	fma.rn.f32 	%f332, %f330, %f331, %f329;
	ld.shared.f32 	%f333, [%r8+24];
	ld.shared.f32 	%f334, [%r89+384];
	fma.rn.f32 	%f335, %f333, %f334, %f332;
	ld.shared.f32 	%f336, [%r8+28];
	ld.shared.f32 	%f337, [%r89+448];
	fma.rn.f32 	%f338, %f336, %f337, %f335;
	ld.shared.f32 	%f339, [%r8+32];
	ld.shared.f32 	%f340, [%r89+512];
	fma.rn.f32 	%f341, %f339, %f340, %f338;
	ld.shared.f32 	%f342, [%r8+36];
	ld.shared.f32 	%f343, [%r89+576];
	fma.rn.f32 	%f344, %f342, %f343, %f341;
	ld.shared.f32 	%f345, [%r8+40];
	ld.shared.f32 	%f346, [%r89+640];
	fma.rn.f32 	%f347, %f345, %f346, %f344;
	ld.shared.f32 	%f348, [%r8+44];
	ld.shared.f32 	%f349, [%r89+704];
	fma.rn.f32 	%f350, %f348, %f349, %f347;
	ld.shared.f32 	%f351, [%r8+48];
	ld.shared.f32 	%f352, [%r89+768];
	fma.rn.f32 	%f353, %f351, %f352, %f350;
	ld.shared.f32 	%f354, [%r8+52];
	ld.shared.f32 	%f355, [%r89+832];
	fma.rn.f32 	%f356, %f354, %f355, %f353;
	ld.shared.f32 	%f357, [%r8+56];
	ld.shared.f32 	%f358, [%r89+896];
	fma.rn.f32 	%f359, %f357, %f358, %f356;
	ld.shared.f32 	%f360, [%r8+60];
	ld.shared.f32 	%f361, [%r89+960];
	fma.rn.f32 	%f367, %f360, %f361, %f359;
	bar.sync 	0;
$L__BB0_9:
	ld.param.u64 	%rd39, [_Z12matmulKernelPfS_S_i_param_2];
	cvta.to.global.u64 	%rd30, %rd39;
	mad.lo.s32 	%r95, %r31, %r3, %r5;
	mul.wide.s32 	%rd31, %r95, 4;
	add.s64 	%rd32, %rd30, %rd31;
	st.global.f32 	[%rd32], %f367;
	ret;

}


// ===== COMPILED SASS (sm_100) =====

	.target	sm_100

	.elftype	@"ET_EXEC"


//--------------------- .note.nv.tkinfo           --------------------------
	.section	.note.nv.tkinfo,"",@"SHT_NOTE"
	.sectionflags	@"SHF_NOTE_NV_TKINFO"
	.tkinfo
        /*0018*/ 	.word	0x00000002
        /*0030*/ 	.string	""
        /*0030*/ 	.string	"ptxas"
        /*0030*/ 	.string	"Cuda compilation tools, release 13.0, V13.0.88"
        /*0030*/ 	.string	"Build cuda_13.0.r13.0/compiler.36424714_0"
        /*0030*/ 	.string	"-arch sm_100 -m 64 "



//--------------------- .note.nv.cuinfo           --------------------------
	.section	.note.nv.cuinfo,"",@"SHT_NOTE"
	.sectionflags	@"SHF_NOTE_NV_CUINFO"
        /*0018*/ 	.short	0x0002
        /*001a*/ 	.short	0x0064
        /*001c*/ 	.short	0x0082
	.zero		2


//--------------------- .nv.info                  --------------------------
	.section	.nv.info,"",@"SHT_CUDA_INFO"
	.align	4


	//----- nvinfo : EIATTR_REGCOUNT
	.align		4
        /*0000*/ 	.byte	0x04, 0x2f
        /*0002*/ 	.short	(.L_1 - .L_0)
	.align		4
.L_0:
        /*0004*/ 	.word	index@(_Z12matmulKernelPfS_S_i)
        /*0008*/ 	.word	0x00000028


	//----- nvinfo : EIATTR_FRAME_SIZE
	.align		4
.L_1:
        /*000c*/ 	.byte	0x04, 0x11
        /*000e*/ 	.short	(.L_3 - .L_2)
	.align		4
.L_2:
        /*0010*/ 	.word	index@(_Z12matmulKernelPfS_S_i)
        /*0014*/ 	.word	0x00000000


	//----- nvinfo : EIATTR_MIN_STACK_SIZE
	.align		4
.L_3:
        /*0018*/ 	.byte	0x04, 0x12
        /*001a*/ 	.short	(.L_5 - .L_4)
	.align		4
.L_4:
        /*001c*/ 	.word	index@(_Z12matmulKernelPfS_S_i)
        /*0020*/ 	.word	0x00000000
.L_5:


//--------------------- .nv.compat                --------------------------
	.section	.nv.compat,"",@"SHT_CUDA_COMPAT_INFO"
	.align	4
        /*0000*/ 	.byte	0x02, 0x09, 0x00, 0x00, 0x02, 0x02, 0x01, 0x00, 0x02, 0x05, 0x05, 0x00, 0x03, 0x07, 0x01, 0x01
        /*0010*/ 	.byte	0x02, 0x03, 0x00, 0x00, 0x02, 0x06, 0x01, 0x00, 0x04, 0x0b, 0x08, 0x00, 0x09, 0x00, 0x00, 0x00
        /*0020*/ 	.byte	0x00, 0x00, 0x00, 0x00


//--------------------- .nv.info._Z12matmulKernelPfS_S_i --------------------------
	.section	.nv.info._Z12matmulKernelPfS_S_i,"",@"SHT_CUDA_INFO"
	.sectionflags	@""
	.align	4


	//----- nvinfo : EIATTR_CUDA_API_VERSION
	.align		4
        /*0000*/ 	.byte	0x04, 0x37
        /*0002*/ 	.short	(.L_7 - .L_6)
.L_6:
        /*0004*/ 	.word	0x00000082


	//----- nvinfo : EIATTR_KPARAM_INFO
	.align		4
.L_7:
        /*0008*/ 	.byte	0x04, 0x17
        /*000a*/ 	.short	(.L_9 - .L_8)
.L_8:
        /*000c*/ 	.word	0x00000000
        /*0010*/ 	.short	0x0003
        /*0012*/ 	.short	0x0018
        /*0014*/ 	.byte	0x00, 0xf0, 0x11, 0x00


	//----- nvinfo : EIATTR_KPARAM_INFO
	.align		4
.L_9:
        /*0018*/ 	.byte	0x04, 0x17
        /*001a*/ 	.short	(.L_11 - .L_10)
.L_10:
        /*001c*/ 	.word	0x00000000
        /*0020*/ 	.short	0x0002
        /*0022*/ 	.short	0x0010
        /*0024*/ 	.byte	0x00, 0xf5, 0x21, 0x00


	//----- nvinfo : EIATTR_KPARAM_INFO
	.align		4
.L_11:
        /*0028*/ 	.byte	0x04, 0x17
        /*002a*/ 	.short	(.L_13 - .L_12)
.L_12:
        /*002c*/ 	.word	0x00000000
        /*0030*/ 	.short	0x0001
        /*0032*/ 	.short	0x0008
        /*0034*/ 	.byte	0x00, 0xf5, 0x21, 0x00


	//----- nvinfo : EIATTR_KPARAM_INFO
	.align		4
.L_13:
        /*0038*/ 	.byte	0x04, 0x17
        /*003a*/ 	.short	(.L_15 - .L_14)
.L_14:
        /*003c*/ 	.word	0x00000000
        /*0040*/ 	.short	0x0000
        /*0042*/ 	.short	0x0000
        /*0044*/ 	.byte	0x00, 0xf5, 0x21, 0x00


	//----- nvinfo : EIATTR_SPARSE_MMA_MASK
	.align		4
.L_15:
        /*0048*/ 	.byte	0x03, 0x50
        /*004a*/ 	.short	0x0000


	//----- nvinfo : EIATTR_MAXREG_COUNT
	.align		4
        /*004c*/ 	.byte	0x03, 0x1b
        /*004e*/ 	.short	0x00ff


	//----- nvinfo : EIATTR_NUM_BARRIERS
	.align		4
        /*0050*/ 	.byte	0x02, 0x4c
        /*0052*/ 	.byte	0x01
	.zero		1


	//----- nvinfo : EIATTR_MERCURY_ISA_VERSION
	.align		4
        /*0054*/ 	.byte	0x03, 0x5f
        /*0056*/ 	.short	0x0101


	//----- nvinfo : EIATTR_VRC_CTA_INIT_COUNT
	.align		4
        /*0058*/ 	.byte	0x02, 0x4a
	.zero		1
	.zero		1


	//----- nvinfo : EIATTR_EXIT_INSTR_OFFSETS
	.align		4
        /*005c*/ 	.byte	0x04, 0x1c
        /*005e*/ 	.short	(.L_17 - .L_16)


	//   ....[0]....
.L_16:
        /*0060*/ 	.word	0x00001890


	//----- nvinfo : EIATTR_CBANK_PARAM_SIZE
	.align		4
.L_17:
        /*0064*/ 	.byte	0x03, 0x19
        /*0066*/ 	.short	0x001c


	//----- nvinfo : EIATTR_PARAM_CBANK
	.align		4
        /*0068*/ 	.byte	0x04, 0x0a
        /*006a*/ 	.short	(.L_19 - .L_18)
	.align		4
.L_18:
        /*006c*/ 	.word	index@(.nv.constant0._Z12matmulKernelPfS_S_i)
        /*0070*/ 	.short	0x0380
        /*0072*/ 	.short	0x001c


	//----- nvinfo : EIATTR_SW_WAR
	.align		4
.L_19:
        /*0074*/ 	.byte	0x04, 0x36
        /*0076*/ 	.short	(.L_21 - .L_20)
.L_20:
        /*0078*/ 	.word	0x00000008
.L_21:


//--------------------- .nv.callgraph             --------------------------
	.section	.nv.callgraph,"",@"SHT_CUDA_CALLGRAPH"
	.align	4
	.sectionentsize	8
	.align		4
        /*0000*/ 	.word	0x00000000
	.align		4
        /*0004*/ 	.word	0xffffffff
	.align		4
        /*0008*/ 	.word	0x00000000
	.align		4
        /*000c*/ 	.word	0xfffffffe
	.align		4
        /*0010*/ 	.word	0x00000000
	.align		4
        /*0014*/ 	.word	0xfffffffd
	.align		4
        /*0018*/ 	.word	0x00000000
	.align		4
        /*001c*/ 	.word	0xfffffffc


//--------------------- .text._Z12matmulKernelPfS_S_i --------------------------
	.section	.text._Z12matmulKernelPfS_S_i,"ax",@progbits
	.align	128
        .global         _Z12matmulKernelPfS_S_i
        .type           _Z12matmulKernelPfS_S_i,@function
        .size           _Z12matmulKernelPfS_S_i,(.L_x_5 - _Z12matmulKernelPfS_S_i)
        .other          _Z12matmulKernelPfS_S_i,@"STO_CUDA_ENTRY STV_DEFAULT"
_Z12matmulKernelPfS_S_i:
.text._Z12matmulKernelPfS_S_i:
[----:B------:R-:W-:Y:S08]  /*0000*/  LDC R1, c[0x0][0x37c] ;  /* 0x0000df00ff017b82 */ /* 0x000ff00000000800 */
[----:B------:R-:W0:Y:S01]  /*0010*/  LDC R5, c[0x0][0x398] ;  /* 0x0000e600ff057b82 */ /* 0x000e220000000800 */
[----:B------:R-:W1:Y:S01]  /*0020*/  S2R R6, SR_CTAID.Y ;  /* 0x0000000000067919 */ /* 0x000e620000002600 */
[----:B------:R-:W2:Y:S01]  /*0030*/  LDCU.64 UR8, c[0x0][0x358] ;  /* 0x00006b00ff0877ac */ /* 0x000ea20008000a00 */
[----:B------:R-:W-:Y:S01]  /*0040*/  HFMA2 R31, -RZ, RZ, 0, 0 ;  /* 0x00000000ff1f7431 */ /* 0x000fe200000001ff */
[----:B------:R-:W1:Y:S01]  /*0050*/  S2R R3, SR_TID.Y ;  /* 0x0000000000037919 */ /* 0x000e620000002200 */
[----:B------:R-:W3:Y:S01]  /*0060*/  S2R R11, SR_CTAID.X ;  /* 0x00000000000b7919 */ /* 0x000ee20000002500 */
[----:B------:R-:W3:Y:S01]  /*0070*/  S2R R2, SR_TID.X ;  /* 0x0000000000027919 */ /* 0x000ee20000002100 */
[----:B0-----:R-:W-:-:S02]  /*0080*/  ISETP.GE.AND P0, PT, R5, 0x10, PT ;  /* 0x000000100500780c */ /* 0x001fc40003f06270 */
[----:B------:R-:W-:-:S04]  /*0090*/  SHF.R.S32.HI R0, RZ, 0x1f, R5 ;  /* 0x0000001fff007819 */ /* 0x000fc80000011405 */
[----:B------:R-:W-:Y:S02]  /*00a0*/  LEA.HI R0, R0, R5, RZ, 0x4 ;  /* 0x0000000500007211 */ /* 0x000fe400078f20ff */
[----:B-1----:R-:W-:Y:S02]  /*00b0*/  LEA R6, R6, R3, 0x4 ;  /* 0x0000000306067211 */ /* 0x002fe400078e20ff */
[----:B---3--:R-:W-:-:S03]  /*00c0*/  LEA R4, R11, R2, 0x4 ;  /* 0x000000020b047211 */ /* 0x008fc600078e20ff */
[----:B--2---:R-:W-:Y:S05]  /*00d0*/  @!P0 BRA `(.L_x_0) ;  /* 0x0000001400dc8947 */ /* 0x004fea0003800000 */
[----:B------:R-:W0:Y:S01]  /*00e0*/  S2UR UR6, SR_CgaCtaId ;  /* 0x00000000000679c3 */ /* 0x000e220000008800 */
[----:B------:R-:W-:Y:S01]  /*00f0*/  SHF.R.S32.HI R29, RZ, 0x4, R0 ;  /* 0x00000004ff1d7819 */ /* 0x000fe20000011400 */
[----:B------:R-:W-:Y:S01]  /*0100*/  UMOV UR4, 0x400 ;  /* 0x0000040000047882 */ /* 0x000fe20000000000 */
[----:B------:R-:W-:Y:S01]  /*0110*/  IMAD R21, R6, R5, R2 ;  /* 0x0000000506157224 */ /* 0x000fe200078e0202 */
[----:B------:R-:W-:Y:S02]  /*0120*/  MOV R31, RZ ;  /* 0x000000ff001f7202 */ /* 0x000fe40000000f00 */
[----:B------:R-:W-:-:S04]  /*0130*/  IADD3 R0, PT, PT, R29, -0x1, RZ ;  /* 0xffffffff1d007810 */ /* 0x000fc80007ffe0ff */
[----:B------:R-:W-:Y:S02]  /*0140*/  ISETP.GE.U32.AND P0, PT, R0, 0x3, PT ;  /* 0x000000030000780c */ /* 0x000fe40003f06070 */
[----:B------:R-:W-:Y:S01]  /*0150*/  MOV R0, RZ ;  /* 0x000000ff00007202 */ /* 0x000fe20000000f00 */
[----:B0-----:R-:W-:-:S06]  /*0160*/  ULEA UR5, UR6, UR4, 0x18 ;  /* 0x0000000406057291 */ /* 0x001fcc000f8ec0ff */
[----:B------:R-:W-:-:S04]  /*0170*/  LEA R7, R3, UR5, 0x6 ;  /* 0x0000000503077c11 */ /* 0x000fc8000f8e30ff */
[----:B------:R-:W-:Y:S05]  /*0180*/  @!P0 BRA `(.L_x_1) ;  /* 0x0000000c002c8947 */ /* 0x000fea0003800000 */
[C---:B------:R-:W-:Y:S01]  /*0190*/  IADD3 R0, PT, PT, R3.reuse, 0x30, RZ ;  /* 0x0000003003007810 */ /* 0x040fe20007ffe0ff */
[----:B------:R-:W-:Y:S01]  /*01a0*/  UIADD3 UR5, UPT, UPT, UR4, 0x400, URZ ;  /* 0x0000040004057890 */ /* 0x000fe2000fffe0ff */
[C---:B------:R-:W-:Y:S01]  /*01b0*/  IADD3 R8, PT, PT, R3.reuse, 0x20, RZ ;  /* 0x0000002003087810 */ /* 0x040fe20007ffe0ff */
[CCC-:B------:R-:W-:Y:S01]  /*01c0*/  IMAD R24, R3.reuse, R5.reuse, R2.reuse ;  /* 0x0000000503187224 */ /* 0x1c0fe200078e0202 */
[----:B------:R-:W-:Y:S01]  /*01d0*/  IADD3 R9, PT, PT, R3, 0x10, RZ ;  /* 0x0000001003097810 */ /* 0x000fe20007ffe0ff */
[-CC-:B------:R-:W-:Y:S01]  /*01e0*/  IMAD R0, R0, R5.reuse, R2.reuse ;  /* 0x0000000500007224 */ /* 0x180fe200078e0202 */
[----:B------:R-:W-:Y:S01]  /*01f0*/  ULEA UR5, UR6, UR5, 0x18 ;  /* 0x0000000506057291 */ /* 0x000fe2000f8ec0ff */
[-CC-:B------:R-:W-:Y:S02]  /*0200*/  IMAD R8, R8, R5.reuse, R2.reuse ;  /* 0x0000000508087224 */ /* 0x180fe400078e0202 */
[----:B------:R-:W-:Y:S02]  /*0210*/  HFMA2 R31, -RZ, RZ, 0, 0 ;  /* 0x00000000ff1f7431 */ /* 0x000fe400000001ff */
[----:B------:R-:W-:Y:S01]  /*0220*/  IMAD R9, R9, R5, R2 ;  /* 0x0000000509097224 */ /* 0x000fe200078e0202 */
[----:B------:R-:W-:-:S02]  /*0230*/  LEA R30, R11, R0, 0x4 ;  /* 0x000000000b1e7211 */ /* 0x000fc400078e20ff */
[----:B------:R-:W-:Y:S02]  /*0240*/  LOP3.LUT R0, R29, 0x7fffffc, RZ, 0xc0, !PT ;  /* 0x07fffffc1d007812 */ /* 0x000fe400078ec0ff */
[----:B------:R-:W-:Y:S02]  /*0250*/  LEA R22, R2, UR5, 0x2 ;  /* 0x0000000502167c11 */ /* 0x000fe4000f8e10ff */
[C---:B------:R-:W-:Y:S02]  /*0260*/  LEA R24, R11.reuse, R24, 0x4 ;  /* 0x000000180b187211 */ /* 0x040fe400078e20ff */
[C---:B------:R-:W-:Y:S02]  /*0270*/  LEA R28, R11.reuse, R8, 0x4 ;  /* 0x000000080b1c7211 */ /* 0x040fe400078e20ff */
[----:B------:R-:W-:Y:S02]  /*0280*/  LEA R26, R11, R9, 0x4 ;  /* 0x000000090b1a7211 */ /* 0x000fe400078e20ff */
[----:B------:R-:W-:-:S02]  /*0290*/  MOV R27, R21 ;  /* 0x00000015001b7202 */ /* 0x000fc40000000f00 */
[----:B------:R-:W-:Y:S02]  /*02a0*/  LEA R23, R2, R7, 0x2 ;  /* 0x0000000702177211 */ /* 0x000fe400078e10ff */
[----:B------:R-:W-:Y:S02]  /*02b0*/  IADD3 R25, PT, PT, -R0, RZ, RZ ;  /* 0x000000ff00197210 */ /* 0x000fe40007ffe1ff */
[----:B------:R-:W-:-:S07]  /*02c0*/  LEA R20, R3, R22, 0x6 ;  /* 0x0000001603147211 */ /* 0x000fce00078e30ff */
.L_x_2:
[----:B------:R-:W0:Y:S08]  /*02d0*/  LDC.64 R16, c[0x0][0x380] ;  /* 0x0000e000ff107b82 */ /* 0x000e300000000a00 */
[----:B------:R-:W1:Y:S01]  /*02e0*/  LDC.64 R18, c[0x0][0x388] ;  /* 0x0000e200ff127b82 */ /* 0x000e620000000a00 */
[----:B0-----:R-:W-:-:S05]  /*02f0*/  IMAD.WIDE R16, R27, 0x4, R16 ;  /* 0x000000041b107825 */ /* 0x001fca00078e0210 */
[----:B------:R-:W2:Y:S01]  /*0300*/  LDG.E R10, desc[UR8][R16.64] ;  /* 0x00000008100a7981 */ /* 0x000ea2000c1e1900 */
[----:B-1----:R-:W-:-:S05]  /*0310*/  IMAD.WIDE.U32 R8, R24, 0x4, R18 ;  /* 0x0000000418087825 */ /* 0x002fca00078e0012 */
[----:B------:R-:W3:Y:S04]  /*0320*/  LDG.E R35, desc[UR8][R8.64] ;  /* 0x0000000808237981 */ /* 0x000ee8000c1e1900 */
[----:B--2---:R-:W-:Y:S04]  /*0330*/  STS [R23], R10 ;  /* 0x0000000a17007388 */ /* 0x004fe80000000800 */
[----:B---3--:R-:W-:Y:S01]  /*0340*/  STS [R20], R35 ;  /* 0x0000002314007388 */ /* 0x008fe20000000800 */
[----:B------:R-:W-:Y:S06]  /*0350*/  BAR.SYNC.DEFER_BLOCKING 0x0 ;  /* 0x0000000000007b1d */ /* 0x000fec0000010000 */
[----:B------:R-:W-:Y:S04]  /*0360*/  LDS R11, [R22] ;  /* 0x00000000160b7984 */ /* 0x000fe80000000800 */
[----:B------:R-:W0:Y:S04]  /*0370*/  LDS.128 R12, [R7] ;  /* 0x00000000070c7984 */ /* 0x000e280000000c00 */
[----:B------:R-:W1:Y:S04]  /*0380*/  LDS R37, [R22+0x40] ;  /* 0x0000400016257984 */ /* 0x000e680000000800 */
[----:B------:R-:W2:Y:S01]  /*0390*/  LDS R33, [R22+0x80] ;  /* 0x0000800016217984 */ /* 0x000ea20000000800 */
[----:B0-----:R-:W-:-:S03]  /*03a0*/  FFMA R32, R12, R11, R31 ;  /* 0x0000000b0c207223 */ /* 0x001fc6000000001f */
[----:B------:R-:W0:Y:S01]  /*03b0*/  LDS R12, [R22+0xc0] ;  /* 0x0000c000160c7984 */ /* 0x000e220000000800 */
[----:B-1----:R-:W-:-:S03]  /*03c0*/  FFMA R34, R37, R13, R32 ;  /* 0x0000000d25227223 */ /* 0x002fc60000000020 */
[----:B------:R-:W-:Y:S04]  /*03d0*/  LDS R13, [R22+0x100] ;  /* 0x00010000160d7984 */ /* 0x000fe80000000800 */
[----:B------:R-:W1:Y:S04]  /*03e0*/  LDS.128 R8, [R7+0x10] ;  /* 0x0000100007087984 */ /* 0x000e680000000c00 */
[----:B------:R-:W3:Y:S04]  /*03f0*/  LDS R32, [R22+0x140] ;  /* 0x0001400016207984 */ /* 0x000ee80000000800 */
[----:B------:R-:W4:Y:S01]  /*0400*/  LDS R31, [R22+0x180] ;  /* 0x00018000161f7984 */ /* 0x000f220000000800 */
[----:B--2---:R-:W-:-:S03]  /*0410*/  FFMA R33, R33, R14, R34 ;  /* 0x0000000e21217223 */ /* 0x004fc60000000022 */
[----:B------:R-:W-:Y:S04]  /*0420*/  LDS R37, [R22+0x340] ;  /* 0x0003400016257984 */ /* 0x000fe80000000800 */
[----:B------:R-:W-:Y:S01]  /*0430*/  LDS R34, [R22+0x3c0] ;  /* 0x0003c00016227984 */ /* 0x000fe20000000800 */
[----:B0-----:R-:W-:-:S03]  /*0440*/  FFMA R15, R12, R15, R33 ;  /* 0x0000000f0c0f7223 */ /* 0x001fc60000000021 */
[----:B------:R-:W-:Y:S01]  /*0450*/  LDS R33, [R22+0x240] ;  /* 0x0002400016217984 */ /* 0x000fe20000000800 */
[----:B-1----:R-:W-:-:S03]  /*0460*/  FFMA R13, R8, R13, R15 ;  /* 0x0000000d080d7223 */ /* 0x002fc6000000000f */
[----:B------:R-:W0:Y:S01]  /*0470*/  LDS R8, [R22+0x1c0] ;  /* 0x0001c00016087984 */ /* 0x000e220000000800 */
[----:B---3--:R-:W-:-:S03]  /*0480*/  FFMA R32, R32, R9, R13 ;  /* 0x0000000920207223 */ /* 0x008fc6000000000d */
[----:B------:R-:W-:Y:S04]  /*0490*/  LDS R9, [R22+0x200] ;  /* 0x0002000016097984 */ /* 0x000fe80000000800 */
[----:B------:R-:W1:Y:S01]  /*04a0*/  LDS.128 R12, [R7+0x20] ;  /* 0x00002000070c7984 */ /* 0x000e620000000c00 */
[----:B----4-:R-:W-:-:S03]  /*04b0*/  FFMA R31, R31, R10, R32 ;  /* 0x0000000a1f1f7223 */ /* 0x010fc60000000020 */
[----:B------:R-:W2:Y:S04]  /*04c0*/  LDS R32, [R22+0x280] ;  /* 0x0002800016207984 */ /* 0x000ea80000000800 */
[----:B------:R-:W3:Y:S01]  /*04d0*/  LDS R10, [R22+0x2c0] ;  /* 0x0002c000160a7984 */ /* 0x000ee20000000800 */
[----:B0-----:R-:W-:-:S03]  /*04e0*/  FFMA R11, R8, R11, R31 ;  /* 0x0000000b080b7223 */ /* 0x001fc6000000001f */
[----:B------:R-:W-:Y:S01]  /*04f0*/  LDS R31, [R22+0x380] ;  /* 0x00038000161f7984 */ /* 0x000fe20000000800 */
[----:B-1----:R-:W-:-:S03]  /*0500*/  FFMA R12, R12, R9, R11 ;  /* 0x000000090c0c7223 */ /* 0x002fc6000000000b */
[----:B------:R-:W-:Y:S01]  /*0510*/  LDS R9, [R22+0x300] ;  /* 0x0003000016097984 */ /* 0x000fe20000000800 */
[----:B------:R-:W-:-:S04]  /*0520*/  FFMA R13, R33, R13, R12 ;  /* 0x0000000d210d7223 */ /* 0x000fc8000000000c */
[----:B--2---:R-:W-:-:S04]  /*0530*/  FFMA R13, R32, R14, R13 ;  /* 0x0000000e200d7223 */ /* 0x004fc8000000000d */
[----:B---3--:R-:W-:Y:S02]  /*0540*/  FFMA R11, R10, R15, R13 ;  /* 0x0000000f0a0b7223 */ /* 0x008fe4000000000d */
[----:B------:R-:W0:Y:S01]  /*0550*/  LDS.128 R12, [R7+0x30] ;  /* 0x00003000070c7984 */ /* 0x000e220000000c00 */
[----:B------:R-:W-:Y:S01]  /*0560*/  IMAD.WIDE.U32 R32, R26, 0x4, R18 ;  /* 0x000000041a207825 */ /* 0x000fe200078e0012 */
[----:B------:R-:W-:Y:S06]  /*0570*/  BAR.SYNC.DEFER_BLOCKING 0x0 ;  /* 0x0000000000007b1d */ /* 0x000fec0000010000 */
[----:B------:R-:W2:Y:S04]  /*0580*/  LDG.E R33, desc[UR8][R32.64] ;  /* 0x0000000820217981 */ /* 0x000ea8000c1e1900 */
[----:B------:R-:W3:Y:S01]  /*0590*/  LDG.E R32, desc[UR8][R16.64+0x40] ;  /* 0x0000400810207981 */ /* 0x000ee2000c1e1900 */
[----:B0-----:R-:W-:-:S04]  /*05a0*/  FFMA R12, R12, R9, R11 ;  /* 0x000000090c0c7223 */ /* 0x001fc8000000000b */
[----:B------:R-:W-:-:S04]  /*05b0*/  FFMA R36, R37, R13, R12 ;  /* 0x0000000d25247223 */ /* 0x000fc8000000000c */
[----:B------:R-:W-:-:S04]  /*05c0*/  FFMA R31, R31, R14, R36 ;  /* 0x0000000e1f1f7223 */ /* 0x000fc80000000024 */
[----:B------:R-:W-:Y:S01]  /*05d0*/  FFMA R15, R34, R15, R31 ;  /* 0x0000000f220f7223 */ /* 0x000fe2000000001f */
[----:B---3--:R-:W-:Y:S04]  /*05e0*/  STS [R23], R32 ;  /* 0x0000002017007388 */ /* 0x008fe80000000800 */
[----:B--2---:R-:W-:Y:S01]  /*05f0*/  STS [R20], R33 ;  /* 0x0000002114007388 */ /* 0x004fe20000000800 */
[----:B------:R-:W-:Y:S06]  /*0600*/  BAR.SYNC.DEFER_BLOCKING 0x0 ;  /* 0x0000000000007b1d */ /* 0x000fec0000010000 */
[----:B------:R-:W-:Y:S04]  /*0610*/  LDS R35, [R22] ;  /* 0x0000000016237984 */ /* 0x000fe80000000800 */
[----:B------:R-:W0:Y:S04]  /*0620*/  LDS.128 R8, [R7] ;  /* 0x0000000007087984 */ /* 0x000e280000000c00 */
[----:B------:R-:W1:Y:S04]  /*0630*/  LDS R12, [R22+0x40] ;  /* 0x00004000160c7984 */ /* 0x000e680000000800 */
[----:B------:R-:W2:Y:S04]  /*0640*/  LDS R31, [R22+0x80] ;  /* 0x00008000161f7984 */ /* 0x000ea80000000800 */
[----:B------:R-:W-:Y:S04]  /*0650*/  LDS R32, [R22+0x140] ;  /* 0x0001400016207984 */ /* 0x000fe80000000800 */
[----:B------:R-:W-:Y:S04]  /*0660*/  LDS R33, [R22+0x180] ;  /* 0x0001800016217984 */ /* 0x000fe80000000800 */
[----:B------:R-:W-:Y:S01]  /*0670*/  LDS R37, [R22+0x340] ;  /* 0x0003400016257984 */ /* 0x000fe20000000800 */
[----:B0-----:R-:W-:-:S03]  /*0680*/  FFMA R15, R8, R35, R15 ;  /* 0x00000023080f7223 */ /* 0x001fc6000000000f */
[----:B------:R-:W0:Y:S01]  /*0690*/  LDS R8, [R22+0xc0] ;  /* 0x0000c00016087984 */ /* 0x000e220000000800 */
[----:B-1----:R-:W-:-:S03]  /*06a0*/  FFMA R34, R12, R9, R15 ;  /* 0x000000090c227223 */ /* 0x002fc6000000000f */
[----:B------:R-:W-:Y:S04]  /*06b0*/  LDS R9, [R22+0x100] ;  /* 0x0001000016097984 */ /* 0x000fe80000000800 */
[----:B------:R-:W1:Y:S01]  /*06c0*/  LDS.128 R12, [R7+0x10] ;  /* 0x00001000070c7984 */ /* 0x000e620000000c00 */
[----:B--2---:R-:W-:-:S03]  /*06d0*/  FFMA R31, R31, R10, R34 ;  /* 0x0000000a1f1f7223 */ /* 0x004fc60000000022 */
[----:B------:R-:W-:Y:S01]  /*06e0*/  LDS R34, [R22+0x3c0] ;  /* 0x0003c00016227984 */ /* 0x000fe20000000800 */
[----:B0-----:R-:W-:-:S03]  /*06f0*/  FFMA R11, R8, R11, R31 ;  /* 0x0000000b080b7223 */ /* 0x001fc6000000001f */
[----:B------:R-:W-:Y:S01]  /*0700*/  LDS R31, [R22+0x240] ;  /* 0x00024000161f7984 */ /* 0x000fe20000000800 */
[----:B-1----:R-:W-:-:S03]  /*0710*/  FFMA R9, R12, R9, R11 ;  /* 0x000000090c097223 */ /* 0x002fc6000000000b */
[----:B------:R-:W0:Y:S01]  /*0720*/  LDS R12, [R22+0x1c0] ;  /* 0x0001c000160c7984 */ /* 0x000e220000000800 */
[----:B------:R-:W-:-:S03]  /*0730*/  FFMA R32, R32, R13, R9 ;  /* 0x0000000d20207223 */ /* 0x000fc60000000009 */
[----:B------:R-:W-:Y:S04]  /*0740*/  LDS R13, [R22+0x200] ;  /* 0x00020000160d7984 */ /* 0x000fe80000000800 */
[----:B------:R-:W1:Y:S01]  /*0750*/  LDS.128 R8, [R7+0x20] ;  /* 0x0000200007087984 */ /* 0x000e620000000c00 */
[----:B------:R-:W-:-:S03]  /*0760*/  FFMA R33, R33, R14, R32 ;  /* 0x0000000e21217223 */ /* 0x000fc60000000020 */
[----:B------:R-:W2:Y:S04]  /*0770*/  LDS R32, [R22+0x280] ;  /* 0x0002800016207984 */ /* 0x000ea80000000800 */
[----:B------:R-:W3:Y:S01]  /*0780*/  LDS R14, [R22+0x2c0] ;  /* 0x0002c000160e7984 */ /* 0x000ee20000000800 */
[----:B0-----:R-:W-:-:S04]  /*0790*/  FFMA R15, R12, R15, R33 ;  /* 0x0000000f0c0f7223 */ /* 0x001fc80000000021 */
[----:B-1----:R-:W-:-:S04]  /*07a0*/  FFMA R8, R8, R13, R15 ;  /* 0x0000000d08087223 */ /* 0x002fc8000000000f */
[----:B------:R-:W-:Y:S02]  /*07b0*/  FFMA R9, R31, R9, R8 ;  /* 0x000000091f097223 */ /* 0x000fe40000000008 */
[----:B------:R-:W-:Y:S02]  /*07c0*/  LDS R31, [R22+0x380] ;  /* 0x00038000161f7984 */ /* 0x000fe40000000800 */
[----:B--2---:R-:W-:Y:S02]  /*07d0*/  FFMA R13, R32, R10, R9 ;  /* 0x0000000a200d7223 */ /* 0x004fe40000000009 */
[----:B------:R-:W-:Y:S02]  /*07e0*/  LDS R9, [R22+0x300] ;  /* 0x0003000016097984 */ /* 0x000fe40000000800 */
        /* <DEDUP_REMOVED lines=10> */
[----:B------:R-:W-:Y:S01]  /*0890*/  IMAD.WIDE.U32 R18, R30, 0x4, R18 ;  /* 0x000000041e127825 */ /* 0x000fe200078e0012 */
        /* <DEDUP_REMOVED lines=8> */
[----:B------:R-:W-:Y:S01]  /*0920*/  LDS R34, [R22+0x340] ;  /* 0x0003400016227984 */ /* 0x000fe20000000800 */
[----:B0-----:R-:W-:-:S03]  /*0930*/  FFMA R15, R8, R35, R15 ;  /* 0x00000023080f7223 */ /* 0x001fc6000000000f */
[----:B------:R-:W0:Y:S01]  /*0940*/  LDS R35, [R22+0xc0] ;  /* 0x0000c00016237984 */ /* 0x000e220000000800 */
[----:B-1----:R-:W-:-:S03]  /*0950*/  FFMA R32, R12, R9, R15 ;  /* 0x000000090c207223 */ /* 0x002fc6000000000f */
[----:B------:R-:W-:Y:S04]  /*0960*/  LDS R9, [R22+0x100] ;  /* 0x0001000016097984 */ /* 0x000fe80000000800 */
[----:B------:R-:W1:Y:S04]  /*0970*/  LDS.128 R12, [R7+0x10] ;  /* 0x00001000070c7984 */ /* 0x000e680000000c00 */
[----:B------:R-:W3:Y:S01]  /*0980*/  LDS R8, [R22+0x140] ;  /* 0x0001400016087984 */ /* 0x000ee20000000800 */
[----:B--2---:R-:W-:-:S03]  /*0990*/  FFMA R10, R31, R10, R32 ;  /* 0x0000000a1f0a7223 */ /* 0x004fc60000000020 */
[----:B------:R-:W2:Y:S01]  /*09a0*/  LDS R31, [R22+0x180] ;  /* 0x00018000161f7984 */ /* 0x000ea20000000800 */
[----:B0-----:R-:W-:-:S03]  /*09b0*/  FFMA R11, R35, R11, R10 ;  /* 0x0000000b230b7223 */ /* 0x001fc6000000000a */
[----:B------:R-:W-:Y:S01]  /*09c0*/  LDS R35, [R22+0x240] ;  /* 0x0002400016237984 */ /* 0x000fe20000000800 */
[----:B-1----:R-:W-:-:S03]  /*09d0*/  FFMA R9, R12, R9, R11 ;  /* 0x000000090c097223 */ /* 0x002fc6000000000b */
[----:B------:R-:W0:Y:S01]  /*09e0*/  LDS R12, [R22+0x1c0] ;  /* 0x0001c000160c7984 */ /* 0x000e220000000800 */
[----:B---3--:R-:W-:-:S03]  /*09f0*/  FFMA R32, R8, R13, R9 ;  /* 0x0000000d08207223 */ /* 0x008fc60000000009 */
[----:B------:R-:W1:Y:S04]  /*0a00*/  LDS.128 R8, [R7+0x20] ;  /* 0x0000200007087984 */ /* 0x000e680000000c00 */
[----:B------:R-:W3:Y:S01]  /*0a10*/  LDS R13, [R22+0x280] ;  /* 0x00028000160d7984 */ /* 0x000ee20000000800 */
[----:B--2---:R-:W-:-:S03]  /*0a20*/  FFMA R31, R31, R14, R32 ;  /* 0x0000000e1f1f7223 */ /* 0x004fc60000000020 */
[----:B------:R-:W-:Y:S01]  /*0a30*/  LDS R32, [R22+0x3c0] ;  /* 0x0003c00016207984 */ /* 0x000fe20000000800 */
[----:B0-----:R-:W-:-:S04]  /*0a40*/  FFMA R15, R12, R15, R31 ;  /* 0x0000000f0c0f7223 */ /* 0x001fc8000000001f */
[----:B-1----:R-:W-:Y:S02]  /*0a50*/  FFMA R8, R8, R33, R15 ;  /* 0x0000002108087223 */ /* 0x002fe4000000000f */
[----:B------:R-:W-:Y:S02]  /*0a60*/  LDS R33, [R22+0x380] ;  /* 0x0003800016217984 */ /* 0x000fe40000000800 */
[----:B------:R-:W-:Y:S02]  /*0a70*/  FFMA R12, R35, R9, R8 ;  /* 0x00000009230c7223 */ /* 0x000fe40000000008 */
[----:B------:R-:W0:Y:S02]  /*0a80*/  LDS R8, [R22+0x2c0] ;  /* 0x0002c00016087984 */ /* 0x000e240000000800 */
[----:B---3--:R-:W-:Y:S02]  /*0a90*/  FFMA R9, R13, R10, R12 ;  /* 0x0000000a0d097223 */ /* 0x008fe4000000000c */
[----:B------:R-:W-:Y:S04]  /*0aa0*/  LDS R35, [R22+0x300] ;  /* 0x0003000016237984 */ /* 0x000fe80000000800 */
[----:B------:R-:W1:Y:S01]  /*0ab0*/  LDS.128 R12, [R7+0x30] ;  /* 0x00003000070c7984 */ /* 0x000e620000000c00 */
[----:B------:R-:W-:Y:S06]  /*0ac0*/  BAR.SYNC.DEFER_BLOCKING 0x0 ;  /* 0x0000000000007b1d */ /* 0x000fec0000010000 */
[----:B------:R0:W2:Y:S04]  /*0ad0*/  LDG.E R16, desc[UR8][R16.64+0xc0] ;  /* 0x0000c00810107981 */ /* 0x0000a8000c1e1900 */
[----:B------:R-:W3:Y:S01]  /*0ae0*/  LDG.E R19, desc[UR8][R18.64] ;  /* 0x0000000812137981 */ /* 0x000ee2000c1e1900 */
[----:B0-----:R-:W-:-:S04]  /*0af0*/  FFMA R17, R8, R11, R9 ;  /* 0x0000000b08117223 */ /* 0x001fc80000000009 */
[----:B-1----:R-:W-:-:S04]  /*0b00*/  FFMA R35, R12, R35, R17 ;  /* 0x000000230c237223 */ /* 0x002fc80000000011 */
[----:B------:R-:W-:-:S04]  /*0b10*/  FFMA R34, R34, R13, R35 ;  /* 0x0000000d22227223 */ /* 0x000fc80000000023 */
[----:B------:R-:W-:-:S04]  /*0b20*/  FFMA R33, R33, R14, R34 ;  /* 0x0000000e21217223 */ /* 0x000fc80000000022 */
[----:B------:R-:W-:Y:S01]  /*0b30*/  FFMA R17, R32, R15, R33 ;  /* 0x0000000f20117223 */ /* 0x000fe20000000021 */
[----:B------:R-:W-:-:S04]  /*0b40*/  IADD3 R25, PT, PT, R25, 0x4, RZ ;  /* 0x0000000419197810 */ /* 0x000fc80007ffe0ff */
[----:B------:R-:W-:Y:S02]  /*0b50*/  ISETP.NE.AND P0, PT, R25, RZ, PT ;  /* 0x000000ff1900720c */ /* 0x000fe40003f05270 */
[----:B------:R-:W-:Y:S02]  /*0b60*/  IADD3 R27, PT, PT, R27, 0x40, RZ ;  /* 0x000000401b1b7810 */ /* 0x000fe40007ffe0ff */
[C---:B------:R-:W-:Y:S02]  /*0b70*/  LEA R30, R5.reuse, R30, 0x6 ;  /* 0x0000001e051e7211 */ /* 0x040fe400078e30ff */
[C---:B------:R-:W-:Y:S02]  /*0b80*/  LEA R28, R5.reuse, R28, 0x6 ;  /* 0x0000001c051c7211 */ /* 0x040fe400078e30ff */
[C---:B------:R-:W-:Y:S02]  /*0b90*/  LEA R26, R5.reuse, R26, 0x6 ;  /* 0x0000001a051a7211 */ /* 0x040fe400078e30ff */
[----:B------:R-:W-:Y:S01]  /*0ba0*/  LEA R24, R5, R24, 0x6 ;  /* 0x0000001805187211 */ /* 0x000fe200078e30ff */
[----:B--2---:R-:W-:Y:S04]  /*0bb0*/  STS [R23], R16 ;  /* 0x0000001017007388 */ /* 0x004fe80000000800 */
[----:B---3--:R-:W-:Y:S01]  /*0bc0*/  STS [R20], R19 ;  /* 0x0000001314007388 */ /* 0x008fe20000000800 */
[----:B------:R-:W-:Y:S06]  /*0bd0*/  BAR.SYNC.DEFER_BLOCKING 0x0 ;  /* 0x0000000000007b1d */ /* 0x000fec0000010000 */
[----:B------:R-:W-:Y:S04]  /*0be0*/  LDS R31, [R22] ;  /* 0x00000000161f7984 */ /* 0x000fe80000000800 */
[----:B------:R-:W0:Y:S04]  /*0bf0*/  LDS.128 R8, [R7] ;  /* 0x0000000007087984 */ /* 0x000e280000000c00 */
[----:B------:R-:W1:Y:S04]  /*0c00*/  LDS R36, [R22+0x40] ;  /* 0x0000400016247984 */ /* 0x000e680000000800 */
[----:B------:R-:W2:Y:S04]  /*0c10*/  LDS R37, [R22+0x80] ;  /* 0x0000800016257984 */ /* 0x000ea80000000800 */
[----:B------:R-:W3:Y:S04]  /*0c20*/  LDS R34, [R22+0xc0] ;  /* 0x0000c00016227984 */ /* 0x000ee80000000800 */
[----:B------:R-:W-:Y:S04]  /*0c30*/  LDS R33, [R22+0x100] ;  /* 0x0001000016217984 */ /* 0x000fe80000000800 */
[----:B------:R-:W4:Y:S04]  /*0c40*/  LDS.128 R12, [R7+0x10] ;  /* 0x00001000070c7984 */ /* 0x000f280000000c00 */
[----:B------:R-:W5:Y:S04]  /*0c50*/  LDS R32, [R22+0x140] ;  /* 0x0001400016207984 */ /* 0x000f680000000800 */
[----:B------:R-:W5:Y:S01]  /*0c60*/  LDS R35, [R22+0x180] ;  /* 0x0001800016237984 */ /* 0x000f620000000800 */
[----:B0-----:R-:W-:-:S03]  /*0c70*/  FFMA R17, R8, R31, R17 ;  /* 0x0000001f08117223 */ /* 0x001fc60000000011 */
[----:B------:R-:W0:Y:S01]  /*0c80*/  LDS R8, [R22+0x1c0] ;  /* 0x0001c00016087984 */ /* 0x000e220000000800 */
[----:B-1----:R-:W-:-:S03]  /*0c90*/  FFMA R36, R36, R9, R17 ;  /* 0x0000000924247223 */ /* 0x002fc60000000011 */
[----:B------:R-:W-:Y:S04]  /*0ca0*/  LDS R31, [R22+0x200] ;  /* 0x00020000161f7984 */ /* 0x000fe80000000800 */
[----:B------:R-:W1:Y:S01]  /*0cb0*/  LDS.128 R16, [R7+0x20] ;  /* 0x0000200007107984 */ /* 0x000e620000000c00 */
[----:B--2---:R-:W-:-:S04]  /*0cc0*/  FFMA R37, R37, R10, R36 ;  /* 0x0000000a25257223 */ /* 0x004fc80000000024 */
[----:B---3--:R-:W-:-:S04]  /*0cd0*/  FFMA R11, R34, R11, R37 ;  /* 0x0000000b220b7223 */ /* 0x008fc80000000025 */
[----:B----4-:R-:W-:Y:S02]  /*0ce0*/  FFMA R11, R12, R33, R11 ;  /* 0x000000210c0b7223 */ /* 0x010fe4000000000b */
[----:B------:R-:W2:Y:S02]  /*0cf0*/  LDS R12, [R22+0x240] ;  /* 0x00024000160c7984 */ /* 0x000ea40000000800 */
[----:B-----5:R-:W-:Y:S02]  /*0d00*/  FFMA R32, R32, R13, R11 ;  /* 0x0000000d20207223 */ /* 0x020fe4000000000b */
[----:B------:R-:W3:Y:S02]  /*0d10*/  LDS R13, [R22+0x280] ;  /* 0x00028000160d7984 */ /* 0x000ee40000000800 */
[----:B------:R-:W-:Y:S02]  /*0d20*/  FFMA R35, R35, R14, R32 ;  /* 0x0000000e23237223 */ /* 0x000fe40000000020 */
[----:B------:R-:W4:Y:S04]  /*0d30*/  LDS R14, [R22+0x2c0] ;  /* 0x0002c000160e7984 */ /* 0x000f280000000800 */
[----:B------:R-:W-:Y:S01]  /*0d40*/  LDS R32, [R22+0x340] ;  /* 0x0003400016207984 */ /* 0x000fe20000000800 */
[----:B0-----:R-:W-:-:S03]  /*0d50*/  FFMA R35, R8, R15, R35 ;  /* 0x0000000f08237223 */ /* 0x001fc60000000023 */
[----:B------:R-:W-:Y:S04]  /*0d60*/  LDS R15, [R22+0x300] ;  /* 0x00030000160f7984 */ /* 0x000fe80000000800 */
[----:B------:R-:W0:Y:S01]  /*0d70*/  LDS.128 R8, [R7+0x30] ;  /* 0x0000300007087984 */ /* 0x000e220000000c00 */
[----:B-1----:R-:W-:-:S03]  /*0d80*/  FFMA R35, R16, R31, R35 ;  /* 0x0000001f10237223 */ /* 0x002fc60000000023 */
[----:B------:R-:W1:Y:S04]  /*0d90*/  LDS R31, [R22+0x380] ;  /* 0x00038000161f7984 */ /* 0x000e680000000800 */
[----:B------:R-:W5:Y:S01]  /*0da0*/  LDS R16, [R22+0x3c0] ;  /* 0x0003c00016107984 */ /* 0x000f620000000800 */
[----:B--2---:R-:W-:-:S04]  /*0db0*/  FFMA R12, R12, R17, R35 ;  /* 0x000000110c0c7223 */ /* 0x004fc80000000023 */
[----:B---3--:R-:W-:-:S04]  /*0dc0*/  FFMA R13, R13, R18, R12 ;  /* 0x000000120d0d7223 */ /* 0x008fc8000000000c */
[----:B----4-:R-:W-:-:S04]  /*0dd0*/  FFMA R13, R14, R19, R13 ;  /* 0x000000130e0d7223 */ /* 0x010fc8000000000d */
[----:B0-----:R-:W-:-:S04]  /*0de0*/  FFMA R13, R8, R15, R13 ;  /* 0x0000000f080d7223 */ /* 0x001fc8000000000d */
[----:B------:R-:W-:-:S04]  /*0df0*/  FFMA R32, R32, R9, R13 ;  /* 0x0000000920207223 */ /* 0x000fc8000000000d */
[----:B-1----:R-:W-:-:S04]  /*0e00*/  FFMA R31, R31, R10, R32 ;  /* 0x0000000a1f1f7223 */ /* 0x002fc80000000020 */
[----:B-----5:R-:W-:Y:S01]  /*0e10*/  FFMA R31, R16, R11, R31 ;  /* 0x0000000b101f7223 */ /* 0x020fe2000000001f */
[----:B------:R-:W-:Y:S06]  /*0e20*/  BAR.SYNC.DEFER_BLOCKING 0x0 ;  /* 0x0000000000007b1d */ /* 0x000fec0000010000 */
[----:B------:R-:W-:Y:S05]  /*0e30*/  @P0 BRA `(.L_x_2) ;  /* 0xfffffff400240947 */ /* 0x000fea000383ffff */
.L_x_1:
[----:B------:R-:W-:-:S13]  /*0e40*/  LOP3.LUT P0, R8, R29, 0x3, RZ, 0xc0, !PT ;  /* 0x000000031d087812 */ /* 0x000fda000780c0ff */
[----:B------:R-:W-:Y:S05]  /*0e50*/  @!P0 BRA `(.L_x_0) ;  /* 0x00000008007c8947 */ /* 0x000fea0003800000 */
[----:B------:R-:W-:Y:S02]  /*0e60*/  ISETP.NE.AND P0, PT, R8, 0x1, PT ;  /* 0x000000010800780c */ /* 0x000fe40003f05270 */
[----:B------:R-:W-:-:S04]  /*0e70*/  LOP3.LUT R29, R29, 0x1, RZ, 0xc0, !PT ;  /* 0x000000011d1d7812 */ /* 0x000fc800078ec0ff */
[----:B------:R-:W-:-:S07]  /*0e80*/  ISETP.NE.U32.AND P1, PT, R29, 0x1, PT ;  /* 0x000000011d00780c */ /* 0x000fce0003f25070 */
[----:B------:R-:W-:Y:S06]  /*0e90*/  @!P0 BRA `(.L_x_3) ;  /* 0x0000000400908947 */ /* 0x000fec0003800000 */
[----:B------:R-:W0:Y:S01]  /*0ea0*/  LDC.64 R22, c[0x0][0x380] ;  /* 0x0000e000ff167b82 */ /* 0x000e220000000a00 */
[C---:B------:R-:W-:Y:S02]  /*0eb0*/  LEA R18, R0.reuse, R3, 0x4 ;  /* 0x0000000300127211 */ /* 0x040fe400078e20ff */
[----:B------:R-:W-:-:S03]  /*0ec0*/  LEA R9, R0, R21, 0x4 ;  /* 0x0000001500097211 */ /* 0x000fc600078e20ff */
[----:B------:R-:W-:Y:S02]  /*0ed0*/  IMAD R13, R18, R5, R4 ;  /* 0x00000005120d7224 */ /* 0x000fe400078e0204 */
[----:B------:R-:W1:Y:S01]  /*0ee0*/  LDC.64 R16, c[0x0][0x388] ;  /* 0x0000e200ff107b82 */ /* 0x000e620000000a00 */
[----:B0-----:R-:W-:-:S05]  /*0ef0*/  IMAD.WIDE R22, R9, 0x4, R22 ;  /* 0x0000000409167825 */ /* 0x001fca00078e0216 */
[----:B------:R-:W2:Y:S01]  /*0f00*/  LDG.E R19, desc[UR8][R22.64] ;  /* 0x0000000816137981 */ /* 0x000ea2000c1e1900 */
[----:B-1----:R-:W-:-:S05]  /*0f10*/  IMAD.WIDE.U32 R12, R13, 0x4, R16 ;  /* 0x000000040d0c7825 */ /* 0x002fca00078e0010 */
[----:B------:R-:W3:Y:S01]  /*0f20*/  LDG.E R25, desc[UR8][R12.64] ;  /* 0x000000080c197981 */ /* 0x000ee2000c1e1900 */
[----:B------:R-:W-:-:S04]  /*0f30*/  UIADD3 UR5, UPT, UPT, UR4, 0x400, URZ ;  /* 0x0000040004057890 */ /* 0x000fc8000fffe0ff */
[----:B------:R-:W-:Y:S01]  /*0f40*/  ULEA UR5, UR6, UR5, 0x18 ;  /* 0x0000000506057291 */ /* 0x000fe2000f8ec0ff */
[----:B------:R-:W-:-:S05]  /*0f50*/  LEA R30, R2, R7, 0x2 ;  /* 0x00000007021e7211 */ /* 0x000fca00078e10ff */
[----:B------:R-:W-:-:S04]  /*0f60*/  LEA R20, R2, UR5, 0x2 ;  /* 0x0000000502147c11 */ /* 0x000fc8000f8e10ff */
[----:B------:R-:W-:Y:S02]  /*0f70*/  LEA R32, R3, R20, 0x6 ;  /* 0x0000001403207211 */ /* 0x000fe400078e30ff */
[----:B------:R-:W-:Y:S01]  /*0f80*/  IADD3 R18, PT, PT, R18, 0x10, RZ ;  /* 0x0000001012127810 */ /* 0x000fe20007ffe0ff */
        /* <DEDUP_REMOVED lines=11> */
[----:B------:R-:W5:Y:S04]  /*1040*/  LDS R19, [R20+0x180] ;  /* 0x0001800014137984 */ /* 0x000f680000000800 */
[----:B------:R-:W5:Y:S04]  /*1050*/  LDS R24, [R20+0x1c0] ;  /* 0x0001c00014187984 */ /* 0x000f680000000800 */
[----:B------:R-:W-:Y:S01]  /*1060*/  LDS R36, [R20+0x240] ;  /* 0x0002400014247984 */ /* 0x000fe20000000800 */
[----:B0-----:R-:W-:-:S03]  /*1070*/  FFMA R8, R8, R27, R31 ;  /* 0x0000001b08087223 */ /* 0x001fc6000000001f */
[----:B------:R-:W-:Y:S01]  /*1080*/  LDS R27, [R20+0x200] ;  /* 0x00020000141b7984 */ /* 0x000fe20000000800 */
[----:B-1----:R-:W-:-:S03]  /*1090*/  FFMA R9, R29, R9, R8 ;  /* 0x000000091d097223 */ /* 0x002fc60000000008 */
[----:B------:R-:W-:Y:S01]  /*10a0*/  LDS R29, [R20+0x300] ;  /* 0x00030000141d7984 */ /* 0x000fe20000000800 */
[----:B--2---:R-:W-:-:S03]  /*10b0*/  FFMA R10, R28, R10, R9 ;  /* 0x0000000a1c0a7223 */ /* 0x004fc60000000009 */
[----:B------:R-:W-:Y:S01]  /*10c0*/  LDS R31, [R20+0x380] ;  /* 0x00038000141f7984 */ /* 0x000fe20000000800 */
[----:B---3--:R-:W-:-:S03]  /*10d0*/  FFMA R11, R33, R11, R10 ;  /* 0x0000000b210b7223 */ /* 0x008fc6000000000a */
[----:B------:R-:W-:Y:S04]  /*10e0*/  LDS R33, [R20+0x280] ;  /* 0x0002800014217984 */ /* 0x000fe80000000800 */
[----:B------:R-:W-:Y:S01]  /*10f0*/  LDS R28, [R20+0x3c0] ;  /* 0x0003c000141c7984 */ /* 0x000fe20000000800 */
[----:B----4-:R-:W-:-:S03]  /*1100*/  FFMA R11, R12, R34, R11 ;  /* 0x000000220c0b7223 */ /* 0x010fc6000000000b */
[----:B------:R-:W-:Y:S01]  /*1110*/  LDS R34, [R20+0x2c0] ;  /* 0x0002c00014227984 */ /* 0x000fe20000000800 */
[----:B-----5:R-:W-:Y:S01]  /*1120*/  FFMA R26, R26, R13, R11 ;  /* 0x0000000d1a1a7223 */ /* 0x020fe2000000000b */
[----:B------:R-:W-:Y:S02]  /*1130*/  IMAD R13, R18, R5, R4 ;  /* 0x00000005120d7224 */ /* 0x000fe400078e0204 */
[----:B------:R-:W0:Y:S01]  /*1140*/  LDS.128 R8, [R7+0x20] ;  /* 0x0000200007087984 */ /* 0x000e220000000c00 */
[----:B------:R-:W-:Y:S01]  /*1150*/  FFMA R19, R19, R14, R26 ;  /* 0x0000000e13137223 */ /* 0x000fe2000000001a */
[----:B------:R-:W-:Y:S02]  /*1160*/  IMAD.WIDE.U32 R12, R13, 0x4, R16 ;  /* 0x000000040d0c7825 */ /* 0x000fe400078e0010 */
[----:B------:R-:W-:Y:S02]  /*1170*/  LDS R26, [R20+0x340] ;  /* 0x00034000141a7984 */ /* 0x000fe40000000800 */
[----:B------:R-:W-:-:S02]  /*1180*/  FFMA R35, R24, R15, R19 ;  /* 0x0000000f18237223 */ /* 0x000fc40000000013 */
[----:B------:R-:W1:Y:S01]  /*1190*/  LDS.128 R16, [R7+0x30] ;  /* 0x0000300007107984 */ /* 0x000e620000000c00 */
[----:B------:R-:W-:Y:S06]  /*11a0*/  BAR.SYNC.DEFER_BLOCKING 0x0 ;  /* 0x0000000000007b1d */ /* 0x000fec0000010000 */
[----:B------:R-:W2:Y:S04]  /*11b0*/  LDG.E R23, desc[UR8][R22.64+0x40] ;  /* 0x0000400816177981 */ /* 0x000ea8000c1e1900 */
[----:B------:R-:W3:Y:S01]  /*11c0*/  LDG.E R37, desc[UR8][R12.64] ;  /* 0x000000080c257981 */ /* 0x000ee2000c1e1900 */
[----:B0-----:R-:W-:-:S04]  /*11d0*/  FFMA R35, R8, R27, R35 ;  /* 0x0000001b08237223 */ /* 0x001fc80000000023 */
[----:B------:R-:W-:-:S04]  /*11e0*/  FFMA R36, R36, R9, R35 ;  /* 0x0000000924247223 */ /* 0x000fc80000000023 */
[----:B------:R-:W-:-:S04]  /*11f0*/  FFMA R33, R33, R10, R36 ;  /* 0x0000000a21217223 */ /* 0x000fc80000000024 */
[----:B------:R-:W-:-:S04]  /*1200*/  FFMA R33, R34, R11, R33 ;  /* 0x0000000b22217223 */ /* 0x000fc80000000021 */
[----:B-1----:R-:W-:-:S04]  /*1210*/  FFMA R29, R16, R29, R33 ;  /* 0x0000001d101d7223 */ /* 0x002fc80000000021 */
[----:B------:R-:W-:-:S04]  /*1220*/  FFMA R26, R26, R17, R29 ;  /* 0x000000111a1a7223 */ /* 0x000fc8000000001d */
[----:B------:R-:W-:-:S04]  /*1230*/  FFMA R31, R31, R18, R26 ;  /* 0x000000121f1f7223 */ /* 0x000fc8000000001a */
[----:B------:R-:W-:Y:S01]  /*1240*/  FFMA R33, R28, R19, R31 ;  /* 0x000000131c217223 */ /* 0x000fe2000000001f */
        /* <DEDUP_REMOVED lines=14> */
[----:B------:R-:W-:Y:S04]  /*1330*/  LDS R31, [R20+0x200] ;  /* 0x00020000141f7984 */ /* 0x000fe80000000800 */
[----:B------:R-:W5:Y:S01]  /*1340*/  LDS.128 R16, [R7+0x20] ;  /* 0x0000200007107984 */ /* 0x000f620000000c00 */
[----:B0-----:R-:W-:-:S03]  /*1350*/  FFMA R25, R12, R25, R33 ;  /* 0x000000190c197223 */ /* 0x001fc60000000021 */
[----:B------:R-:W0:Y:S01]  /*1360*/  LDS R28, [R20+0x240] ;  /* 0x00024000141c7984 */ /* 0x000e220000000800 */
[----:B-1----:R-:W-:-:S03]  /*1370*/  FFMA R24, R24, R13, R25 ;  /* 0x0000000d18187223 */ /* 0x002fc60000000019 */
[----:B------:R-:W1:Y:S01]  /*1380*/  LDS R25, [R20+0x280] ;  /* 0x0002800014197984 */ /* 0x000e620000000800 */
[----:B--2---:R-:W-:-:S03]  /*1390*/  FFMA R27, R27, R14, R24 ;  /* 0x0000000e1b1b7223 */ /* 0x004fc60000000018 */
[----:B------:R-:W2:Y:S01]  /*13a0*/  LDS R24, [R20+0x2c0] ;  /* 0x0002c00014187984 */ /* 0x000ea20000000800 */
[----:B---3--:R-:W-:-:S03]  /*13b0*/  FFMA R33, R22, R15, R27 ;  /* 0x0000000f16217223 */ /* 0x008fc6000000001b */
[----:B------:R-:W-:Y:S04]  /*13c0*/  LDS R27, [R20+0x300] ;  /* 0x00030000141b7984 */ /* 0x000fe80000000800 */
[----:B------:R-:W3:Y:S01]  /*13d0*/  LDS.128 R12, [R7+0x30] ;  /* 0x00003000070c7984 */ /* 0x000ee20000000c00 */
[----:B----4-:R-:W-:-:S03]  /*13e0*/  FFMA R33, R8, R23, R33 ;  /* 0x0000001708217223 */ /* 0x010fc60000000021 */
[----:B------:R-:W4:Y:S04]  /*13f0*/  LDS R22, [R20+0x340] ;  /* 0x0003400014167984 */ /* 0x000f280000000800 */
[----:B------:R-:W4:Y:S01]  /*1400*/  LDS R23, [R20+0x380] ;  /* 0x0003800014177984 */ /* 0x000f220000000800 */
[----:B-----5:R-:W-:-:S03]  /*1410*/  FFMA R30, R30, R9, R33 ;  /* 0x000000091e1e7223 */ /* 0x020fc60000000021 */
[----:B------:R-:W5:Y:S01]  /*1420*/  LDS R8, [R20+0x3c0] ;  /* 0x0003c00014087984 */ /* 0x000f620000000800 */
[----:B------:R-:W-:-:S04]  /*1430*/  FFMA R29, R29, R10, R30 ;  /* 0x0000000a1d1d7223 */ /* 0x000fc8000000001e */
[----:B------:R-:W-:-:S04]  /*1440*/  FFMA R11, R26, R11, R29 ;  /* 0x0000000b1a0b7223 */ /* 0x000fc8000000001d */
[----:B------:R-:W-:-:S04]  /*1450*/  FFMA R11, R16, R31, R11 ;  /* 0x0000001f100b7223 */ /* 0x000fc8000000000b */
[----:B0-----:R-:W-:-:S04]  /*1460*/  FFMA R28, R28, R17, R11 ;  /* 0x000000111c1c7223 */ /* 0x001fc8000000000b */
[----:B-1----:R-:W-:-:S04]  /*1470*/  FFMA R25, R25, R18, R28 ;  /* 0x0000001219197223 */ /* 0x002fc8000000001c */
[----:B--2---:R-:W-:-:S04]  /*1480*/  FFMA R19, R24, R19, R25 ;  /* 0x0000001318137223 */ /* 0x004fc80000000019 */
[----:B---3--:R-:W-:-:S04]  /*1490*/  FFMA R19, R12, R27, R19 ;  /* 0x0000001b0c137223 */ /* 0x008fc80000000013 */
[----:B----4-:R-:W-:-:S04]  /*14a0*/  FFMA R22, R22, R13, R19 ;  /* 0x0000000d16167223 */ /* 0x010fc80000000013 */
[----:B------:R-:W-:-:S04]  /*14b0*/  FFMA R23, R23, R14, R22 ;  /* 0x0000000e17177223 */ /* 0x000fc80000000016 */
[----:B-----5:R-:W-:Y:S01]  /*14c0*/  FFMA R31, R8, R15, R23 ;  /* 0x0000000f081f7223 */ /* 0x020fe20000000017 */
[----:B------:R-:W-:Y:S06]  /*14d0*/  BAR.SYNC.DEFER_BLOCKING 0x0 ;  /* 0x0000000000007b1d */ /* 0x000fec0000010000 */
.L_x_3:
[----:B------:R-:W-:Y:S05]  /*14e0*/  @P1 BRA `(.L_x_0) ;  /* 0x0000000000d81947 */ /* 0x000fea0003800000 */
[----:B------:R-:W0:Y:S01]  /*14f0*/  LDC.64 R8, c[0x0][0x380] ;  /* 0x0000e000ff087b82 */ /* 0x000e220000000a00 */
[C---:B------:R-:W-:Y:S02]  /*1500*/  LEA R10, R0.reuse, R3, 0x4 ;  /* 0x00000003000a7211 */ /* 0x040fe400078e20ff */
[----:B------:R-:W-:-:S03]  /*1510*/  LEA R21, R0, R21, 0x4 ;  /* 0x0000001500157211 */ /* 0x000fc600078e20ff */
[----:B------:R-:W-:Y:S02]  /*1520*/  IMAD R11, R10, R5, R4 ;  /* 0x000000050a0b7224 */ /* 0x000fe400078e0204 */
[----:B------:R-:W1:Y:S01]  /*1530*/  LDC.64 R12, c[0x0][0x388] ;  /* 0x0000e200ff0c7b82 */ /* 0x000e620000000a00 */
[----:B0-----:R-:W-:-:S05]  /*1540*/  IMAD.WIDE R8, R21, 0x4, R8 ;  /* 0x0000000415087825 */ /* 0x001fca00078e0208 */
[----:B------:R-:W2:Y:S01]  /*1550*/  LDG.E R14, desc[UR8][R8.64] ;  /* 0x00000008080e7981 */ /* 0x000ea2000c1e1900 */
[----:B-1----:R-:W-:-:S06]  /*1560*/  IMAD.WIDE.U32 R12, R11, 0x4, R12 ;  /* 0x000000040b0c7825 */ /* 0x002fcc00078e000c */
[----:B------:R-:W3:Y:S01]  /*1570*/  LDG.E R12, desc[UR8][R12.64] ;  /* 0x000000080c0c7981 */ /* 0x000ee2000c1e1900 */
[----:B------:R-:W-:-:S04]  /*1580*/  UIADD3 UR4, UPT, UPT, UR4, 0x400, URZ ;  /* 0x0000040004047890 */ /* 0x000fc8000fffe0ff */
[----:B------:R-:W-:Y:S01]  /*1590*/  ULEA UR4, UR6, UR4, 0x18 ;  /* 0x0000000406047291 */ /* 0x000fe2000f8ec0ff */
[----:B------:R-:W-:-:S05]  /*15a0*/  LEA R15, R2, R7, 0x2 ;  /* 0x00000007020f7211 */ /* 0x000fca00078e10ff */
[----:B------:R-:W-:-:S04]  /*15b0*/  LEA R0, R2, UR4, 0x2 ;  /* 0x0000000402007c11 */ /* 0x000fc8000f8e10ff */
        /* <DEDUP_REMOVED lines=26> */
[----:B------:R-:W4:Y:S01]  /*1760*/  LDS R10, [R0+0x340] ;  /* 0x00034000000a7984 */ /* 0x000f220000000800 */
[----:B-----5:R-:W-:-:S03]  /*1770*/  FFMA R2, R2, R17, R3 ;  /* 0x0000001102027223 */ /* 0x020fc60000000003 */
[----:B------:R-:W5:Y:S04]  /*1780*/  LDS R16, [R0+0x380] ;  /* 0x0003800000107984 */ /* 0x000f680000000800 */
        /* <DEDUP_REMOVED lines=9> */
[----:B-----5:R-:W-:-:S04]  /*1820*/  FFMA R16, R16, R30, R9 ;  /* 0x0000001e10107223 */ /* 0x020fc80000000009 */
[----:B------:R-:W-:Y:S01]  /*1830*/  FFMA R31, R3, R31, R16 ;  /* 0x0000001f031f7223 */ /* 0x000fe20000000010 */
[----:B------:R-:W-:Y:S06]  /*1840*/  BAR.SYNC.DEFER_BLOCKING 0x0 ;  /* 0x0000000000007b1d */ /* 0x000fec0000010000 */
.L_x_0:
[----:B------:R-:W0:Y:S01]  /*1850*/  LDC.64 R2, c[0x0][0x390] ;  /* 0x0000e400ff027b82 */ /* 0x000e220000000a00 */
[----:B------:R-:W-:-:S04]  /*1860*/  IMAD R5, R6, R5, R4 ;  /* 0x0000000506057224 */ /* 0x000fc800078e0204 */
[----:B0-----:R-:W-:-:S05]  /*1870*/  IMAD.WIDE R2, R5, 0x4, R2 ;  /* 0x0000000405027825 */ /* 0x001fca00078e0202 */
[----:B------:R-:W-:Y:S01]  /*1880*/  STG.E desc[UR8][R2.64], R31 ;  /* 0x0000001f02007986 */ /* 0x000fe2000c101908 */
[----:B------:R-:W-:Y:S05]  /*1890*/  EXIT ;  /* 0x000000000000794d */ /* 0x000fea0003800000 */
.L_x_4:
[----:B------:R-:W-:-:S00]  /*18a0*/  BRA `(.L_x_4) ;  /* 0xfffffffc00fc7947 */ /* 0x000fc0000383ffff */
[----:B------:R-:W-:-:S00]  /*18b0*/  NOP ;  /* 0x0000000000007918 */ /* 0x000fc00000000000 */
        /* <DEDUP_REMOVED lines=12> */
.L_x_5:


//--------------------- .nv.shared._Z12matmulKernelPfS_S_i --------------------------
	.section	.nv.shared._Z12matmulKernelPfS_S_i,"aw",@nobits
	.sectionflags	@""
	.align	4
.nv.shared._Z12matmulKernelPfS_S_i:
	.zero		3072


//--------------------- .nv.shared.reserved.0     --------------------------
	.section	.nv.shared.reserved.0,"aw",@nobits
	.weak		__nv_reservedSMEM_offset_0_alias
	.size		__nv_reservedSMEM_offset_0_alias, 0, 64
	.other		__nv_reservedSMEM_offset_0_alias,@"STO_CUDA_RESERVED_SHARED STV_DEFAULT"
__nv_reservedSMEM_offset_0_alias:
	.zero		0
	.zero		64


//--------------------- .nv.constant0._Z12matmulKernelPfS_S_i --------------------------
	.section	.nv.constant0._Z12matmulKernelPfS_S_i,"a",@progbits
	.sectionflags	@""
	.align	4
.nv.constant0._Z12matmulKernelPfS_S_i:
	.zero		924


//--------------------- SYMBOLS --------------------------

	.type		.nv.reservedSmem.offset0,@object
	.size		.nv.reservedSmem.offset0,0x4
	.type		.nv.reservedSmem.cap,@object
	.size		.nv.reservedSmem.cap,0x4
